//
// Generated by NVIDIA NVVM Compiler
//
// Compiler Build ID: CL-36424714
// Cuda compilation tools, release 13.0, V13.0.88
// Based on NVVM 20.0.0
//

.version 9.0
.target sm_100
.address_size 64

	// .globl	_Z11test_kernelP6short4PKS_
.extern .shared .align 16 .b8 smem_b16[];
.extern .shared .align 16 .b8 smem_b32[];
.extern .shared .align 16 .b8 smem_f32[];

.visible .entry _Z11test_kernelP6short4PKS_(
	.param .u64 .ptr .align 1 _Z11test_kernelP6short4PKS__param_0,
	.param .u64 .ptr .align 1 _Z11test_kernelP6short4PKS__param_1
)
{
	.reg .b16 	%rs<5>;
	.reg .b64 	%rd<4>;

	ld.param.u64 	%rd2, [_Z11test_kernelP6short4PKS__param_0];
	ld.param.u64 	%rd1, [_Z11test_kernelP6short4PKS__param_1];
	cvta.to.global.u64 	%rd3, %rd2;
	// begin inline asm
	ld.cg.global.v4.s16 {%rs1, %rs2, %rs3, %rs4}, [%rd1+0];
	// end inline asm
	st.global.v4.u16 	[%rd3], {%rs1, %rs2, %rs3, %rs4};
	ret;

}
	// .globl	_Z11test_kernelP6short2PKS_
.visible .entry _Z11test_kernelP6short2PKS_(
	.param .u64 .ptr .align 1 _Z11test_kernelP6short2PKS__param_0,
	.param .u64 .ptr .align 1 _Z11test_kernelP6short2PKS__param_1
)
{
	.reg .b16 	%rs<3>;
	.reg .b32 	%r<2>;
	.reg .b64 	%rd<4>;

	ld.param.u64 	%rd2, [_Z11test_kernelP6short2PKS__param_0];
	ld.param.u64 	%rd1, [_Z11test_kernelP6short2PKS__param_1];
	cvta.to.global.u64 	%rd3, %rd2;
	// begin inline asm
	ld.cg.global.v2.s16 {%rs1, %rs2}, [%rd1+0];
	// end inline asm
	mov.b32 	%r1, {%rs1, %rs2};
	st.global.u32 	[%rd3], %r1;
	ret;

}
	// .globl	_Z20test_ld_flag_acquirePiS_
.visible .entry _Z20test_ld_flag_acquirePiS_(
	.param .u64 .ptr .align 1 _Z20test_ld_flag_acquirePiS__param_0,
	.param .u64 .ptr .align 1 _Z20test_ld_flag_acquirePiS__param_1
)
{
	.reg .b32 	%r<2>;
	.reg .b64 	%rd<4>;

	ld.param.u64 	%rd1, [_Z20test_ld_flag_acquirePiS__param_0];
	ld.param.u64 	%rd2, [_Z20test_ld_flag_acquirePiS__param_1];
	cvta.to.global.u64 	%rd3, %rd2;
	// begin inline asm
	ld.volatile.global.u32 %r1, [%rd1]; membar.gl;
	// end inline asm
	st.global.u32 	[%rd3], %r1;
	ret;

}
	// .globl	_Z25test_kernel_ld_global_b16PtS_
.visible .entry _Z25test_kernel_ld_global_b16PtS_(
	.param .u64 .ptr .align 1 _Z25test_kernel_ld_global_b16PtS__param_0,
	.param .u64 .ptr .align 1 _Z25test_kernel_ld_global_b16PtS__param_1
)
{
	.reg .b16 	%rs<2>;
	.reg .b32 	%r<5>;
	.reg .b64 	%rd<7>;

	ld.param.u64 	%rd2, [_Z25test_kernel_ld_global_b16PtS__param_0];
	ld.param.u64 	%rd3, [_Z25test_kernel_ld_global_b16PtS__param_1];
	cvta.to.global.u64 	%rd4, %rd3;
	mov.u32 	%r1, %tid.x;
	mov.u32 	%r2, %ctaid.x;
	mov.u32 	%r3, %ntid.x;
	mad.lo.s32 	%r4, %r2, %r3, %r1;
	mul.wide.s32 	%rd5, %r4, 2;
	add.s64 	%rd1, %rd2, %rd5;
	// begin inline asm
	ld.global.b16 %rs1, [%rd1];
	// end inline asm
	add.s64 	%rd6, %rd4, %rd5;
	st.global.u16 	[%rd6], %rs1;
	ret;

}
	// .globl	_Z25test_kernel_ld_shared_b16PtS_i
.visible .entry _Z25test_kernel_ld_shared_b16PtS_i(
	.param .u64 .ptr .align 1 _Z25test_kernel_ld_shared_b16PtS_i_param_0,
	.param .u64 .ptr .align 1 _Z25test_kernel_ld_shared_b16PtS_i_param_1,
	.param .u32 _Z25test_kernel_ld_shared_b16PtS_i_param_2
)
{
	.reg .pred 	%p<3>;
	.reg .b16 	%rs<3>;
	.reg .b32 	%r<9>;
	.reg .b64 	%rd<10>;

	ld.param.u64 	%rd1, [_Z25test_kernel_ld_shared_b16PtS_i_param_0];
	ld.param.u64 	%rd2, [_Z25test_kernel_ld_shared_b16PtS_i_param_1];
	ld.param.u32 	%r3, [_Z25test_kernel_ld_shared_b16PtS_i_param_2];
	mov.u32 	%r4, %tid.x;
	mov.u32 	%r5, %ctaid.x;
	mov.u32 	%r6, %ntid.x;
	mad.lo.s32 	%r1, %r5, %r6, %r4;
	setp.ge.s32 	%p1, %r1, %r3;
	shl.b32 	%r7, %r4, 1;
	mov.u32 	%r8, smem_b16;
	add.s32 	%r2, %r8, %r7;
	@%p1 bra 	$L__BB4_2;
	cvta.to.global.u64 	%rd3, %rd1;
	mul.wide.s32 	%rd4, %r1, 2;
	add.s64 	%rd5, %rd3, %rd4;
	ld.global.u16 	%rs1, [%rd5];
	st.shared.u16 	[%r2], %rs1;
$L__BB4_2:
	setp.ge.s32 	%p2, %r1, %r3;
	bar.sync 	0;
	@%p2 bra 	$L__BB4_4;
	cvt.u64.u32 	%rd6, %r2;
	// begin inline asm
	ld.shared.b16 %rs2, [%rd6];
	// end inline asm
	cvta.to.global.u64 	%rd7, %rd2;
	mul.wide.s32 	%rd8, %r1, 2;
	add.s64 	%rd9, %rd7, %rd8;
	st.global.u16 	[%rd9], %rs2;
$L__BB4_4:
	ret;

}
	// .globl	_Z25test_kernel_ld_global_b32PjS_
.visible .entry _Z25test_kernel_ld_global_b32PjS_(
	.param .u64 .ptr .align 1 _Z25test_kernel_ld_global_b32PjS__param_0,
	.param .u64 .ptr .align 1 _Z25test_kernel_ld_global_b32PjS__param_1
)
{
	.reg .b32 	%r<6>;
	.reg .b64 	%rd<7>;

	ld.param.u64 	%rd2, [_Z25test_kernel_ld_global_b32PjS__param_0];
	ld.param.u64 	%rd3, [_Z25test_kernel_ld_global_b32PjS__param_1];
	cvta.to.global.u64 	%rd4, %rd3;
	mov.u32 	%r2, %tid.x;
	mov.u32 	%r3, %ctaid.x;
	mov.u32 	%r4, %ntid.x;
	mad.lo.s32 	%r5, %r3, %r4, %r2;
	mul.wide.s32 	%rd5, %r5, 4;
	add.s64 	%rd1, %rd2, %rd5;
	// begin inline asm
	ld.global.b32 %r1, [%rd1];
	// end inline asm
	add.s64 	%rd6, %rd4, %rd5;
	st.global.u32 	[%rd6], %r1;
	ret;

}
	// .globl	_Z25test_kernel_ld_shared_b32PjS_i
.visible .entry _Z25test_kernel_ld_shared_b32PjS_i(
	.param .u64 .ptr .align 1 _Z25test_kernel_ld_shared_b32PjS_i_param_0,
	.param .u64 .ptr .align 1 _Z25test_kernel_ld_shared_b32PjS_i_param_1,
	.param .u32 _Z25test_kernel_ld_shared_b32PjS_i_param_2
)
{
	.reg .pred 	%p<3>;
	.reg .b32 	%r<11>;
	.reg .b64 	%rd<10>;

	ld.param.u64 	%rd1, [_Z25test_kernel_ld_shared_b32PjS_i_param_0];
	ld.param.u64 	%rd2, [_Z25test_kernel_ld_shared_b32PjS_i_param_1];
	ld.param.u32 	%r3, [_Z25test_kernel_ld_shared_b32PjS_i_param_2];
	mov.u32 	%r4, %tid.x;
	mov.u32 	%r5, %ctaid.x;
	mov.u32 	%r6, %ntid.x;
	mad.lo.s32 	%r1, %r5, %r6, %r4;
	setp.ge.s32 	%p1, %r1, %r3;
	shl.b32 	%r7, %r4, 2;
	mov.u32 	%r8, smem_b32;
	add.s32 	%r2, %r8, %r7;
	@%p1 bra 	$L__BB6_2;
	cvta.to.global.u64 	%rd3, %rd1;
	mul.wide.s32 	%rd4, %r1, 4;
	add.s64 	%rd5, %rd3, %rd4;
	ld.global.u32 	%r9, [%rd5];
	st.shared.u32 	[%r2], %r9;
$L__BB6_2:
	setp.ge.s32 	%p2, %r1, %r3;
	bar.sync 	0;
	@%p2 bra 	$L__BB6_4;
	cvt.u64.u32 	%rd6, %r2;
	// begin inline asm
	ld.shared.b32 %r10, [%rd6];
	// end inline asm
	cvta.to.global.u64 	%rd7, %rd2;
	mul.wide.s32 	%rd8, %r1, 4;
	add.s64 	%rd9, %rd7, %rd8;
	st.global.u32 	[%rd9], %r10;
$L__BB6_4:
	ret;

}
	// .globl	_Z25test_kernel_ld_global_f32PfS_
.visible .entry _Z25test_kernel_ld_global_f32PfS_(
	.param .u64 .ptr .align 1 _Z25test_kernel_ld_global_f32PfS__param_0,
	.param .u64 .ptr .align 1 _Z25test_kernel_ld_global_f32PfS__param_1
)
{
	.reg .b32 	%r<6>;
	.reg .b32 	%f<3>;
	.reg .b64 	%rd<7>;

	ld.param.u64 	%rd2, [_Z25test_kernel_ld_global_f32PfS__param_0];
	ld.param.u64 	%rd3, [_Z25test_kernel_ld_global_f32PfS__param_1];
	cvta.to.global.u64 	%rd4, %rd3;
	mov.u32 	%r1, %tid.x;
	mov.u32 	%r2, %ctaid.x;
	mov.u32 	%r3, %ntid.x;
	mad.lo.s32 	%r4, %r2, %r3, %r1;
	mul.wide.s32 	%rd5, %r4, 4;
	add.s64 	%rd1, %rd2, %rd5;
	// begin inline asm
	ld.global.f32 %f1, [%rd1];
	// end inline asm
	cvt.rzi.u32.f32 	%r5, %f1;
	cvt.rn.f32.u32 	%f2, %r5;
	add.s64 	%rd6, %rd4, %rd5;
	st.global.f32 	[%rd6], %f2;
	ret;

}
	// .globl	_Z25test_kernel_ld_shared_f32PfS_i
.visible .entry _Z25test_kernel_ld_shared_f32PfS_i(
	.param .u64 .ptr .align 1 _Z25test_kernel_ld_shared_f32PfS_i_param_0,
	.param .u64 .ptr .align 1 _Z25test_kernel_ld_shared_f32PfS_i_param_1,
	.param .u32 _Z25test_kernel_ld_shared_f32PfS_i_param_2
)
{
	.reg .pred 	%p<3>;
	.reg .b32 	%r<10>;
	.reg .b32 	%f<4>;
	.reg .b64 	%rd<10>;

	ld.param.u64 	%rd1, [_Z25test_kernel_ld_shared_f32PfS_i_param_0];
	ld.param.u64 	%rd2, [_Z25test_kernel_ld_shared_f32PfS_i_param_1];
	ld.param.u32 	%r3, [_Z25test_kernel_ld_shared_f32PfS_i_param_2];
	mov.u32 	%r4, %tid.x;
	mov.u32 	%r5, %ctaid.x;
	mov.u32 	%r6, %ntid.x;
	mad.lo.s32 	%r1, %r5, %r6, %r4;
	setp.ge.s32 	%p1, %r1, %r3;
	shl.b32 	%r7, %r4, 2;
	mov.u32 	%r8, smem_f32;
	add.s32 	%r2, %r8, %r7;
	@%p1 bra 	$L__BB8_2;
	cvta.to.global.u64 	%rd3, %rd1;
	mul.wide.s32 	%rd4, %r1, 4;
	add.s64 	%rd5, %rd3, %rd4;
	ld.global.f32 	%f1, [%rd5];
	st.shared.f32 	[%r2], %f1;
$L__BB8_2:
	setp.ge.s32 	%p2, %r1, %r3;
	bar.sync 	0;
	@%p2 bra 	$L__BB8_4;
	cvt.u64.u32 	%rd6, %r2;
	// begin inline asm
	ld.shared.f32 %f2, [%rd6];
	// end inline asm
	cvt.rzi.u32.f32 	%r9, %f2;
	cvt.rn.f32.u32 	%f3, %r9;
	cvta.to.global.u64 	%rd7, %rd2;
	mul.wide.s32 	%rd8, %r1, 4;
	add.s64 	%rd9, %rd7, %rd8;
	st.global.f32 	[%rd9], %f3;
$L__BB8_4:
	ret;

}


// ===== COMPILED SASS (sm_100) =====

	.target	sm_100

	.elftype	@"ET_EXEC"


//--------------------- .note.nv.tkinfo           --------------------------
	.section	.note.nv.tkinfo,"",@"SHT_NOTE"
	.sectionflags	@"SHF_NOTE_NV_TKINFO"
	.tkinfo
        /*0018*/ 	.word	0x00000002
        /*0030*/ 	.string	""
        /*0030*/ 	.string	"ptxas"
        /*0030*/ 	.string	"Cuda compilation tools, release 13.0, V13.0.88"
        /*0030*/ 	.string	"Build cuda_13.0.r13.0/compiler.36424714_0"
        /*0030*/ 	.string	"-arch sm_100 -m 64 "



//--------------------- .note.nv.cuinfo           --------------------------
	.section	.note.nv.cuinfo,"",@"SHT_NOTE"
	.sectionflags	@"SHF_NOTE_NV_CUINFO"
        /*0018*/ 	.short	0x0002
        /*001a*/ 	.short	0x0064
        /*001c*/ 	.short	0x0082
	.zero		2


//--------------------- .nv.info                  --------------------------
	.section	.nv.info,"",@"SHT_CUDA_INFO"
	.align	4


	//----- nvinfo : EIATTR_REGCOUNT
	.align		4
        /*0000*/ 	.byte	0x04, 0x2f
        /*0002*/ 	.short	(.L_1 - .L_0)
	.align		4
.L_0:
        /*0004*/ 	.word	index@(_Z11test_kernelP6short4PKS_)
        /*0008*/ 	.word	0x00000008


	//----- nvinfo : EIATTR_FRAME_SIZE
	.align		4
.L_1:
        /*000c*/ 	.byte	0x04, 0x11
        /*000e*/ 	.short	(.L_3 - .L_2)
	.align		4
.L_2:
        /*0010*/ 	.word	index@(_Z11test_kernelP6short4PKS_)
        /*0014*/ 	.word	0x00000000


	//----- nvinfo : EIATTR_REGCOUNT
	.align		4
.L_3:
        /*0018*/ 	.byte	0x04, 0x2f
        /*001a*/ 	.short	(.L_5 - .L_4)
	.align		4
.L_4:
        /*001c*/ 	.word	index@(_Z11test_kernelP6short2PKS_)
        /*0020*/ 	.word	0x00000008


	//----- nvinfo : EIATTR_FRAME_SIZE
	.align		4
.L_5:
        /*0024*/ 	.byte	0x04, 0x11
        /*0026*/ 	.short	(.L_7 - .L_6)
	.align		4
.L_6:
        /*0028*/ 	.word	index@(_Z11test_kernelP6short2PKS_)
        /*002c*/ 	.word	0x00000000


	//----- nvinfo : EIATTR_REGCOUNT
	.align		4
.L_7:
        /*0030*/ 	.byte	0x04, 0x2f
        /*0032*/ 	.short	(.L_9 - .L_8)
	.align		4
.L_8:
        /*0034*/ 	.word	index@(_Z20test_ld_flag_acquirePiS_)
        /*0038*/ 	.word	0x00000008


	//----- nvinfo : EIATTR_FRAME_SIZE
	.align		4
.L_9:
        /*003c*/ 	.byte	0x04, 0x11
        /*003e*/ 	.short	(.L_11 - .L_10)
	.align		4
.L_10:
        /*0040*/ 	.word	index@(_Z20test_ld_flag_acquirePiS_)
        /*0044*/ 	.word	0x00000000


	//----- nvinfo : EIATTR_REGCOUNT
	.align		4
.L_11:
        /*0048*/ 	.byte	0x04, 0x2f
        /*004a*/ 	.short	(.L_13 - .L_12)
	.align		4
.L_12:
        /*004c*/ 	.word	index@(_Z25test_kernel_ld_global_b16PtS_)
        /*0050*/ 	.word	0x0000000a


	//----- nvinfo : EIATTR_FRAME_SIZE
	.align		4
.L_13:
        /*0054*/ 	.byte	0x04, 0x11
        /*0056*/ 	.short	(.L_15 - .L_14)
	.align		4
.L_14:
        /*0058*/ 	.word	index@(_Z25test_kernel_ld_global_b16PtS_)
        /*005c*/ 	.word	0x00000000


	//----- nvinfo : EIATTR_REGCOUNT
	.align		4
.L_15:
        /*0060*/ 	.byte	0x04, 0x2f
        /*0062*/ 	.short	(.L_17 - .L_16)
	.align		4
.L_16:
        /*0064*/ 	.word	index@(_Z25test_kernel_ld_shared_b16PtS_i)
        /*0068*/ 	.word	0x0000000a


	//----- nvinfo : EIATTR_FRAME_SIZE
	.align		4
.L_17:
        /*006c*/ 	.byte	0x04, 0x11
        /*006e*/ 	.short	(.L_19 - .L_18)
	.align		4
.L_18:
        /*0070*/ 	.word	index@(_Z25test_kernel_ld_shared_b16PtS_i)
        /*0074*/ 	.word	0x00000000


	//----- nvinfo : EIATTR_REGCOUNT
	.align		4
.L_19:
        /*0078*/ 	.byte	0x04, 0x2f
        /*007a*/ 	.short	(.L_21 - .L_20)
	.align		4
.L_20:
        /*007c*/ 	.word	index@(_Z25test_kernel_ld_global_b32PjS_)
        /*0080*/ 	.word	0x0000000a


	//----- nvinfo : EIATTR_FRAME_SIZE
	.align		4
.L_21:
        /*0084*/ 	.byte	0x04, 0x11
        /*0086*/ 	.short	(.L_23 - .L_22)
	.align		4
.L_22:
        /*0088*/ 	.word	index@(_Z25test_kernel_ld_global_b32PjS_)
        /*008c*/ 	.word	0x00000000


	//----- nvinfo : EIATTR_REGCOUNT
	.align		4
.L_23:
        /*0090*/ 	.byte	0x04, 0x2f
        /*0092*/ 	.short	(.L_25 - .L_24)
	.align		4
.L_24:
        /*0094*/ 	.word	index@(_Z25test_kernel_ld_shared_b32PjS_i)
        /*0098*/ 	.word	0x0000000a


	//----- nvinfo : EIATTR_FRAME_SIZE
	.align		4
.L_25:
        /*009c*/ 	.byte	0x04, 0x11
        /*009e*/ 	.short	(.L_27 - .L_26)
	.align		4
.L_26:
        /*00a0*/ 	.word	index@(_Z25test_kernel_ld_shared_b32PjS_i)
        /*00a4*/ 	.word	0x00000000


	//----- nvinfo : EIATTR_REGCOUNT
	.align		4
.L_27:
        /*00a8*/ 	.byte	0x04, 0x2f
        /*00aa*/ 	.short	(.L_29 - .L_28)
	.align		4
.L_28:
        /*00ac*/ 	.word	index@(_Z25test_kernel_ld_global_f32PfS_)
        /*00b0*/ 	.word	0x0000000a


	//----- nvinfo : EIATTR_FRAME_SIZE
	.align		4
.L_29:
        /*00b4*/ 	.byte	0x04, 0x11
        /*00b6*/ 	.short	(.L_31 - .L_30)
	.align		4
.L_30:
        /*00b8*/ 	.word	index@(_Z25test_kernel_ld_global_f32PfS_)
        /*00bc*/ 	.word	0x00000000


	//----- nvinfo : EIATTR_REGCOUNT
	.align		4
.L_31:
        /*00c0*/ 	.byte	0x04, 0x2f
        /*00c2*/ 	.short	(.L_33 - .L_32)
	.align		4
.L_32:
        /*00c4*/ 	.word	index@(_Z25test_kernel_ld_shared_f32PfS_i)
        /*00c8*/ 	.word	0x00000008


	//----- nvinfo : EIATTR_FRAME_SIZE
	.align		4
.L_33:
        /*00cc*/ 	.byte	0x04, 0x11
        /*00ce*/ 	.short	(.L_35 - .L_34)
	.align		4
.L_34:
        /*00d0*/ 	.word	index@(_Z25test_kernel_ld_shared_f32PfS_i)
        /*00d4*/ 	.word	0x00000000


	//----- nvinfo : EIATTR_MIN_STACK_SIZE
	.align		4
.L_35:
        /*00d8*/ 	.byte	0x04, 0x12
        /*00da*/ 	.short	(.L_37 - .L_36)
	.align		4
.L_36:
        /*00dc*/ 	.word	index@(_Z25test_kernel_ld_shared_f32PfS_i)
        /*00e0*/ 	.word	0x00000000


	//----- nvinfo : EIATTR_MIN_STACK_SIZE
	.align		4
.L_37:
        /*00e4*/ 	.byte	0x04, 0x12
        /*00e6*/ 	.short	(.L_39 - .L_38)
	.align		4
.L_38:
        /*00e8*/ 	.word	index@(_Z25test_kernel_ld_global_f32PfS_)
        /*00ec*/ 	.word	0x00000000


	//----- nvinfo : EIATTR_MIN_STACK_SIZE
	.align		4
.L_39:
        /*00f0*/ 	.byte	0x04, 0x12
        /*00f2*/ 	.short	(.L_41 - .L_40)
	.align		4
.L_40:
        /*00f4*/ 	.word	index@(_Z25test_kernel_ld_shared_b32PjS_i)
        /*00f8*/ 	.word	0x00000000


	//----- nvinfo : EIATTR_MIN_STACK_SIZE
	.align		4
.L_41:
        /*00fc*/ 	.byte	0x04, 0x12
        /*00fe*/ 	.short	(.L_43 - .L_42)
	.align		4
.L_42:
        /*0100*/ 	.word	index@(_Z25test_kernel_ld_global_b32PjS_)
        /*0104*/ 	.word	0x00000000


	//----- nvinfo : EIATTR_MIN_STACK_SIZE
	.align		4
.L_43:
        /*0108*/ 	.byte	0x04, 0x12
        /*010a*/ 	.short	(.L_45 - .L_44)
	.align		4
.L_44:
        /*010c*/ 	.word	index@(_Z25test_kernel_ld_shared_b16PtS_i)
        /*0110*/ 	.word	0x00000000


	//----- nvinfo : EIATTR_MIN_STACK_SIZE
	.align		4
.L_45:
        /*0114*/ 	.byte	0x04, 0x12
        /*0116*/ 	.short	(.L_47 - .L_46)
	.align		4
.L_46:
        /*0118*/ 	.word	index@(_Z25test_kernel_ld_global_b16PtS_)
        /*011c*/ 	.word	0x00000000


	//----- nvinfo : EIATTR_MIN_STACK_SIZE
	.align		4
.L_47:
        /*0120*/ 	.byte	0x04, 0x12
        /*0122*/ 	.short	(.L_49 - .L_48)
	.align		4
.L_48:
        /*0124*/ 	.word	index@(_Z20test_ld_flag_acquirePiS_)
        /*0128*/ 	.word	0x00000000


	//----- nvinfo : EIATTR_MIN_STACK_SIZE
	.align		4
.L_49:
        /*012c*/ 	.byte	0x04, 0x12
        /*012e*/ 	.short	(.L_51 - .L_50)
	.align		4
.L_50:
        /*0130*/ 	.word	index@(_Z11test_kernelP6short2PKS_)
        /*0134*/ 	.word	0x00000000


	//----- nvinfo : EIATTR_MIN_STACK_SIZE
	.align		4
.L_51:
        /*0138*/ 	.byte	0x04, 0x12
        /*013a*/ 	.short	(.L_53 - .L_52)
	.align		4
.L_52:
        /*013c*/ 	.word	index@(_Z11test_kernelP6short4PKS_)
        /*0140*/ 	.word	0x00000000
.L_53:


//--------------------- .nv.compat                --------------------------
	.section	.nv.compat,"",@"SHT_CUDA_COMPAT_INFO"
	.align	4
        /*0000*/ 	.byte	0x02, 0x09, 0x00, 0x00, 0x02, 0x02, 0x01, 0x00, 0x02, 0x05, 0x05, 0x00, 0x03, 0x07, 0x01, 0x01
        /*0010*/ 	.byte	0x02, 0x03, 0x00, 0x00, 0x02, 0x06, 0x01, 0x00, 0x04, 0x0b, 0x08, 0x00, 0x09, 0x00, 0x00, 0x00
        /*0020*/ 	.byte	0x00, 0x00, 0x00, 0x00


//--------------------- .nv.info._Z25test_kernel_ld_shared_f32PfS_i --------------------------
	.section	.nv.info._Z25test_kernel_ld_shared_f32PfS_i,"",@"SHT_CUDA_INFO"
	.sectionflags	@""
	.align	4


	//----- nvinfo : EIATTR_CUDA_API_VERSION
	.align		4
        /*0000*/ 	.byte	0x04, 0x37
        /*0002*/ 	.short	(.L_55 - .L_54)
.L_54:
        /*0004*/ 	.word	0x00000082


	//----- nvinfo : EIATTR_KPARAM_INFO
	.align		4
.L_55:
        /*0008*/ 	.byte	0x04, 0x17
        /*000a*/ 	.short	(.L_57 - .L_56)
.L_56:
        /*000c*/ 	.word	0x00000000
        /*0010*/ 	.short	0x0002
        /*0012*/ 	.short	0x0010
        /*0014*/ 	.byte	0x00, 0xf0, 0x11, 0x00


	//----- nvinfo : EIATTR_KPARAM_INFO
	.align		4
.L_57:
        /*0018*/ 	.byte	0x04, 0x17
        /*001a*/ 	.short	(.L_59 - .L_58)
.L_58:
        /*001c*/ 	.word	0x00000000
        /*0020*/ 	.short	0x0001
        /*0022*/ 	.short	0x0008
        /*0024*/ 	.byte	0x00, 0xf5, 0x21, 0x00


	//----- nvinfo : EIATTR_KPARAM_INFO
	.align		4
.L_59:
        /*0028*/ 	.byte	0x04, 0x17
        /*002a*/ 	.short	(.L_61 - .L_60)
.L_60:
        /*002c*/ 	.word	0x00000000
        /*0030*/ 	.short	0x0000
        /*0032*/ 	.short	0x0000
        /*0034*/ 	.byte	0x00, 0xf5, 0x21, 0x00


	//----- nvinfo : EIATTR_SPARSE_MMA_MASK
	.align		4
.L_61:
        /*0038*/ 	.byte	0x03, 0x50
        /*003a*/ 	.short	0x0000


	//----- nvinfo : EIATTR_MAXREG_COUNT
	.align		4
        /*003c*/ 	.byte	0x03, 0x1b
        /*003e*/ 	.short	0x00ff


	//----- nvinfo : EIATTR_NUM_BARRIERS
	.align		4
        /*0040*/ 	.byte	0x02, 0x4c
        /*0042*/ 	.byte	0x01
	.zero		1


	//----- nvinfo : EIATTR_MERCURY_ISA_VERSION
	.align		4
        /*0044*/ 	.byte	0x03, 0x5f
        /*0046*/ 	.short	0x0101


	//----- nvinfo : EIATTR_VRC_CTA_INIT_COUNT
	.align		4
        /*0048*/ 	.byte	0x02, 0x4a
	.zero		1
	.zero		1


	//----- nvinfo : EIATTR_EXIT_INSTR_OFFSETS
	.align		4
        /*004c*/ 	.byte	0x04, 0x1c
        /*004e*/ 	.short	(.L_63 - .L_62)


	//   ....[0]....
.L_62:
        /*0050*/ 	.word	0x00000110


	//   ....[1]....
        /*0054*/ 	.word	0x00000180


	//----- nvinfo : EIATTR_CBANK_PARAM_SIZE
	.align		4
.L_63:
        /*0058*/ 	.byte	0x03, 0x19
        /*005a*/ 	.short	0x0014


	//----- nvinfo : EIATTR_PARAM_CBANK
	.align		4
        /*005c*/ 	.byte	0x04, 0x0a
        /*005e*/ 	.short	(.L_65 - .L_64)
	.align		4
.L_64:
        /*0060*/ 	.word	index@(.nv.constant0._Z25test_kernel_ld_shared_f32PfS_i)
        /*0064*/ 	.short	0x0380
        /*0066*/ 	.short	0x0014


	//----- nvinfo : EIATTR_SW_WAR
	.align		4
.L_65:
        /*0068*/ 	.byte	0x04, 0x36
        /*006a*/ 	.short	(.L_67 - .L_66)
.L_66:
        /*006c*/ 	.word	0x00000008
.L_67:


//--------------------- .nv.info._Z25test_kernel_ld_global_f32PfS_ --------------------------
	.section	.nv.info._Z25test_kernel_ld_global_f32PfS_,"",@"SHT_CUDA_INFO"
	.sectionflags	@""
	.align	4


	//----- nvinfo : EIATTR_CUDA_API_VERSION
	.align		4
        /*0000*/ 	.byte	0x04, 0x37
        /*0002*/ 	.short	(.L_69 - .L_68)
.L_68:
        /*0004*/ 	.word	0x00000082


	//----- nvinfo : EIATTR_KPARAM_INFO
	.align		4
.L_69:
        /*0008*/ 	.byte	0x04, 0x17
        /*000a*/ 	.short	(.L_71 - .L_70)
.L_70:
        /*000c*/ 	.word	0x00000000
        /*0010*/ 	.short	0x0001
        /*0012*/ 	.short	0x0008
        /*0014*/ 	.byte	0x00, 0xf5, 0x21, 0x00


	//----- nvinfo : EIATTR_KPARAM_INFO
	.align		4
.L_71:
        /*0018*/ 	.byte	0x04, 0x17
        /*001a*/ 	.short	(.L_73 - .L_72)
.L_72:
        /*001c*/ 	.word	0x00000000
        /*0020*/ 	.short	0x0000
        /*0022*/ 	.short	0x0000
        /*0024*/ 	.byte	0x00, 0xf5, 0x21, 0x00


	//----- nvinfo : EIATTR_SPARSE_MMA_MASK
	.align		4
.L_73:
        /*0028*/ 	.byte	0x03, 0x50
        /*002a*/ 	.short	0x0000


	//----- nvinfo : EIATTR_MAXREG_COUNT
	.align		4
        /*002c*/ 	.byte	0x03, 0x1b
        /*002e*/ 	.short	0x00ff


	//----- nvinfo : EIATTR_MERCURY_ISA_VERSION
	.align		4
        /*0030*/ 	.byte	0x03, 0x5f
        /*0032*/ 	.short	0x0101


	//----- nvinfo : EIATTR_VRC_CTA_INIT_COUNT
	.align		4
        /*0034*/ 	.byte	0x02, 0x4a
	.zero		1
	.zero		1


	//----- nvinfo : EIATTR_EXIT_INSTR_OFFSETS
	.align		4
        /*0038*/ 	.byte	0x04, 0x1c
        /*003a*/ 	.short	(.L_75 - .L_74)


	//   ....[0]....
.L_74:
        /*003c*/ 	.word	0x000000e0


	//----- nvinfo : EIATTR_CBANK_PARAM_SIZE
	.align		4
.L_75:
        /*0040*/ 	.byte	0x03, 0x19
        /*0042*/ 	.short	0x0010


	//----- nvinfo : EIATTR_PARAM_CBANK
	.align		4
        /*0044*/ 	.byte	0x04, 0x0a
        /*0046*/ 	.short	(.L_77 - .L_76)
	.align		4
.L_76:
        /*0048*/ 	.word	index@(.nv.constant0._Z25test_kernel_ld_global_f32PfS_)
        /*004c*/ 	.short	0x0380
        /*004e*/ 	.short	0x0010


	//----- nvinfo : EIATTR_SW_WAR
	.align		4
.L_77:
        /*0050*/ 	.byte	0x04, 0x36
        /*0052*/ 	.short	(.L_79 - .L_78)
.L_78:
        /*0054*/ 	.word	0x00000008
.L_79:


//--------------------- .nv.info._Z25test_kernel_ld_shared_b32PjS_i --------------------------
	.section	.nv.info._Z25test_kernel_ld_shared_b32PjS_i,"",@"SHT_CUDA_INFO"
	.sectionflags	@""
	.align	4


	//----- nvinfo : EIATTR_CUDA_API_VERSION
	.align		4
        /*0000*/ 	.byte	0x04, 0x37
        /*0002*/ 	.short	(.L_81 - .L_80)
.L_80:
        /*0004*/ 	.word	0x00000082


	//----- nvinfo : EIATTR_KPARAM_INFO
	.align		4
.L_81:
        /*0008*/ 	.byte	0x04, 0x17
        /*000a*/ 	.short	(.L_83 - .L_82)
.L_82:
        /*000c*/ 	.word	0x00000000
        /*0010*/ 	.short	0x0002
        /*0012*/ 	.short	0x0010
        /*0014*/ 	.byte	0x00, 0xf0, 0x11, 0x00


	//----- nvinfo : EIATTR_KPARAM_INFO
	.align		4
.L_83:
        /*0018*/ 	.byte	0x04, 0x17
        /*001a*/ 	.short	(.L_85 - .L_84)
.L_84:
        /*001c*/ 	.word	0x00000000
        /*0020*/ 	.short	0x0001
        /*0022*/ 	.short	0x0008
        /*0024*/ 	.byte	0x00, 0xf5, 0x21, 0x00


	//----- nvinfo : EIATTR_KPARAM_INFO
	.align		4
.L_85:
        /*0028*/ 	.byte	0x04, 0x17
        /*002a*/ 	.short	(.L_87 - .L_86)
.L_86:
        /*002c*/ 	.word	0x00000000
        /*0030*/ 	.short	0x0000
        /*0032*/ 	.short	0x0000
        /*0034*/ 	.byte	0x00, 0xf5, 0x21, 0x00


	//----- nvinfo : EIATTR_SPARSE_MMA_MASK
	.align		4
.L_87:
        /*0038*/ 	.byte	0x03, 0x50
        /*003a*/ 	.short	0x0000


	//----- nvinfo : EIATTR_MAXREG_COUNT
	.align		4
        /*003c*/ 	.byte	0x03, 0x1b
        /*003e*/ 	.short	0x00ff


	//----- nvinfo : EIATTR_NUM_BARRIERS
	.align		4
        /*0040*/ 	.byte	0x02, 0x4c
        /*0042*/ 	.byte	0x01
	.zero		1


	//----- nvinfo : EIATTR_MERCURY_ISA_VERSION
	.align		4
        /*0044*/ 	.byte	0x03, 0x5f
        /*0046*/ 	.short	0x0101


	//----- nvinfo : EIATTR_VRC_CTA_INIT_COUNT
	.align		4
        /*0048*/ 	.byte	0x02, 0x4a
	.zero		1
	.zero		1


	//----- nvinfo : EIATTR_EXIT_INSTR_OFFSETS
	.align		4
        /*004c*/ 	.byte	0x04, 0x1c
        /*004e*/ 	.short	(.L_89 - .L_88)


	//   ....[0]....
.L_88:
        /*0050*/ 	.word	0x00000110


	//   ....[1]....
        /*0054*/ 	.word	0x00000160


	//----- nvinfo : EIATTR_CBANK_PARAM_SIZE
	.align		4
.L_89:
        /*0058*/ 	.byte	0x03, 0x19
        /*005a*/ 	.short	0x0014


	//----- nvinfo : EIATTR_PARAM_CBANK
	.align		4
        /*005c*/ 	.byte	0x04, 0x0a
        /*005e*/ 	.short	(.L_91 - .L_90)
	.align		4
.L_90:
        /*0060*/ 	.word	index@(.nv.constant0._Z25test_kernel_ld_shared_b32PjS_i)
        /*0064*/ 	.short	0x0380
        /*0066*/ 	.short	0x0014


	//----- nvinfo : EIATTR_SW_WAR
	.align		4
.L_91:
        /*0068*/ 	.byte	0x04, 0x36
        /*006a*/ 	.short	(.L_93 - .L_92)
.L_92:
        /*006c*/ 	.word	0x00000008
.L_93:


//--------------------- .nv.info._Z25test_kernel_ld_global_b32PjS_ --------------------------
	.section	.nv.info._Z25test_kernel_ld_global_b32PjS_,"",@"SHT_CUDA_INFO"
	.sectionflags	@""
	.align	4


	//----- nvinfo : EIATTR_CUDA_API_VERSION
	.align		4
        /*0000*/ 	.byte	0x04, 0x37
        /*0002*/ 	.short	(.L_95 - .L_94)
.L_94:
        /*0004*/ 	.word	0x00000082


	//----- nvinfo : EIATTR_KPARAM_INFO
	.align		4
.L_95:
        /*0008*/ 	.byte	0x04, 0x17
        /*000a*/ 	.short	(.L_97 - .L_96)
.L_96:
        /*000c*/ 	.word	0x00000000
        /*0010*/ 	.short	0x0001
        /*0012*/ 	.short	0x0008
        /*0014*/ 	.byte	0x00, 0xf5, 0x21, 0x00


	//----- nvinfo : EIATTR_KPARAM_INFO
	.align		4
.L_97:
        /*0018*/ 	.byte	0x04, 0x17
        /*001a*/ 	.short	(.L_99 - .L_98)
.L_98:
        /*001c*/ 	.word	0x00000000
        /*0020*/ 	.short	0x0000
        /*0022*/ 	.short	0x0000
        /*0024*/ 	.byte	0x00, 0xf5, 0x21, 0x00


	//----- nvinfo : EIATTR_SPARSE_MMA_MASK
	.align		4
.L_99:
        /*0028*/ 	.byte	0x03, 0x50
        /*002a*/ 	.short	0x0000


	//----- nvinfo : EIATTR_MAXREG_COUNT
	.align		4
        /*002c*/ 	.byte	0x03, 0x1b
        /*002e*/ 	.short	0x00ff


	//----- nvinfo : EIATTR_MERCURY_ISA_VERSION
	.align		4
        /*0030*/ 	.byte	0x03, 0x5f
        /*0032*/ 	.short	0x0101


	//----- nvinfo : EIATTR_VRC_CTA_INIT_COUNT
	.align		4
        /*0034*/ 	.byte	0x02, 0x4a
	.zero		1
	.zero		1


	//----- nvinfo : EIATTR_EXIT_INSTR_OFFSETS
	.align		4
        /*0038*/ 	.byte	0x04, 0x1c
        /*003a*/ 	.short	(.L_101 - .L_100)


	//   ....[0]....
.L_100:
        /*003c*/ 	.word	0x000000c0


	//----- nvinfo : EIATTR_CBANK_PARAM_SIZE
	.align		4
.L_101:
        /*0040*/ 	.byte	0x03, 0x19
        /*0042*/ 	.short	0x0010


	//----- nvinfo : EIATTR_PARAM_CBANK
	.align		4
        /*0044*/ 	.byte	0x04, 0x0a
        /*0046*/ 	.short	(.L_103 - .L_102)
	.align		4
.L_102:
        /*0048*/ 	.word	index@(.nv.constant0._Z25test_kernel_ld_global_b32PjS_)
        /*004c*/ 	.short	0x0380
        /*004e*/ 	.short	0x0010


	//----- nvinfo : EIATTR_SW_WAR
	.align		4
.L_103:
        /*0050*/ 	.byte	0x04, 0x36
        /*0052*/ 	.short	(.L_105 - .L_104)
.L_104:
        /*0054*/ 	.word	0x00000008
.L_105:


//--------------------- .nv.info._Z25test_kernel_ld_shared_b16PtS_i --------------------------
	.section	.nv.info._Z25test_kernel_ld_shared_b16PtS_i,"",@"SHT_CUDA_INFO"
	.sectionflags	@""
	.align	4


	//----- nvinfo : EIATTR_CUDA_API_VERSION
	.align		4
        /*0000*/ 	.byte	0x04, 0x37
        /*0002*/ 	.short	(.L_107 - .L_106)
.L_106:
        /*0004*/ 	.word	0x00000082


	//----- nvinfo : EIATTR_KPARAM_INFO
	.align		4
.L_107:
        /*0008*/ 	.byte	0x04, 0x17
        /*000a*/ 	.short	(.L_109 - .L_108)
.L_108:
        /*000c*/ 	.word	0x00000000
        /*0010*/ 	.short	0x0002
        /*0012*/ 	.short	0x0010
        /*0014*/ 	.byte	0x00, 0xf0, 0x11, 0x00


	//----- nvinfo : EIATTR_KPARAM_INFO
	.align		4
.L_109:
        /*0018*/ 	.byte	0x04, 0x17
        /*001a*/ 	.short	(.L_111 - .L_110)
.L_110:
        /*001c*/ 	.word	0x00000000
        /*0020*/ 	.short	0x0001
        /*0022*/ 	.short	0x0008
        /*0024*/ 	.byte	0x00, 0xf5, 0x21, 0x00


	//----- nvinfo : EIATTR_KPARAM_INFO
	.align		4
.L_111:
        /*0028*/ 	.byte	0x04, 0x17
        /*002a*/ 	.short	(.L_113 - .L_112)
.L_112:
        /*002c*/ 	.word	0x00000000
        /*0030*/ 	.short	0x0000
        /*0032*/ 	.short	0x0000
        /*0034*/ 	.byte	0x00, 0xf5, 0x21, 0x00


	//----- nvinfo : EIATTR_SPARSE_MMA_MASK
	.align		4
.L_113:
        /*0038*/ 	.byte	0x03, 0x50
        /*003a*/ 	.short	0x0000


	//----- nvinfo : EIATTR_MAXREG_COUNT
	.align		4
        /*003c*/ 	.byte	0x03, 0x1b
        /*003e*/ 	.short	0x00ff


	//----- nvinfo : EIATTR_NUM_BARRIERS
	.align		4
        /*0040*/ 	.byte	0x02, 0x4c
        /*0042*/ 	.byte	0x01
	.zero		1


	//----- nvinfo : EIATTR_MERCURY_ISA_VERSION
	.align		4
        /*0044*/ 	.byte	0x03, 0x5f
        /*0046*/ 	.short	0x0101


	//----- nvinfo : EIATTR_VRC_CTA_INIT_COUNT
	.align		4
        /*0048*/ 	.byte	0x02, 0x4a
	.zero		1
	.zero		1


	//----- nvinfo : EIATTR_EXIT_INSTR_OFFSETS
	.align		4
        /*004c*/ 	.byte	0x04, 0x1c
        /*004e*/ 	.short	(.L_115 - .L_114)


	//   ....[0]....
.L_114:
        /*0050*/ 	.word	0x00000110


	//   ....[1]....
        /*0054*/ 	.word	0x00000160


	//----- nvinfo : EIATTR_CBANK_PARAM_SIZE
	.align		4
.L_115:
        /*0058*/ 	.byte	0x03, 0x19
        /*005a*/ 	.short	0x0014


	//----- nvinfo : EIATTR_PARAM_CBANK
	.align		4
        /*005c*/ 	.byte	0x04, 0x0a
        /*005e*/ 	.short	(.L_117 - .L_116)
	.align		4
.L_116:
        /*0060*/ 	.word	index@(.nv.constant0._Z25test_kernel_ld_shared_b16PtS_i)
        /*0064*/ 	.short	0x0380
        /*0066*/ 	.short	0x0014


	//----- nvinfo : EIATTR_SW_WAR
	.align		4
.L_117:
        /*0068*/ 	.byte	0x04, 0x36
        /*006a*/ 	.short	(.L_119 - .L_118)
.L_118:
        /*006c*/ 	.word	0x00000008
.L_119:


//--------------------- .nv.info._Z25test_kernel_ld_global_b16PtS_ --------------------------
	.section	.nv.info._Z25test_kernel_ld_global_b16PtS_,"",@"SHT_CUDA_INFO"
	.sectionflags	@""
	.align	4


	//----- nvinfo : EIATTR_CUDA_API_VERSION
	.align		4
        /*0000*/ 	.byte	0x04, 0x37
        /*0002*/ 	.short	(.L_121 - .L_120)
.L_120:
        /*0004*/ 	.word	0x00000082


	//----- nvinfo : EIATTR_KPARAM_INFO
	.align		4
.L_121:
        /*0008*/ 	.byte	0x04, 0x17
        /*000a*/ 	.short	(.L_123 - .L_122)
.L_122:
        /*000c*/ 	.word	0x00000000
        /*0010*/ 	.short	0x0001
        /*0012*/ 	.short	0x0008
        /*0014*/ 	.byte	0x00, 0xf5, 0x21, 0x00


	//----- nvinfo : EIATTR_KPARAM_INFO
	.align		4
.L_123:
        /*0018*/ 	.byte	0x04, 0x17
        /*001a*/ 	.short	(.L_125 - .L_124)
.L_124:
        /*001c*/ 	.word	0x00000000
        /*0020*/ 	.short	0x0000
        /*0022*/ 	.short	0x0000
        /*0024*/ 	.byte	0x00, 0xf5, 0x21, 0x00


	//----- nvinfo : EIATTR_SPARSE_MMA_MASK
	.align		4
.L_125:
        /*0028*/ 	.byte	0x03, 0x50
        /*002a*/ 	.short	0x0000


	//----- nvinfo : EIATTR_MAXREG_COUNT
	.align		4
        /*002c*/ 	.byte	0x03, 0x1b
        /*002e*/ 	.short	0x00ff


	//----- nvinfo : EIATTR_MERCURY_ISA_VERSION
	.align		4
        /*0030*/ 	.byte	0x03, 0x5f
        /*0032*/ 	.short	0x0101


	//----- nvinfo : EIATTR_VRC_CTA_INIT_COUNT
	.align		4
        /*0034*/ 	.byte	0x02, 0x4a
	.zero		1
	.zero		1


	//----- nvinfo : EIATTR_EXIT_INSTR_OFFSETS
	.align		4
        /*0038*/ 	.byte	0x04, 0x1c
        /*003a*/ 	.short	(.L_127 - .L_126)


	//   ....[0]....
.L_126:
        /*003c*/ 	.word	0x000000c0


	//----- nvinfo : EIATTR_CBANK_PARAM_SIZE
	.align		4
.L_127:
        /*0040*/ 	.byte	0x03, 0x19
        /*0042*/ 	.short	0x0010


	//----- nvinfo : EIATTR_PARAM_CBANK
	.align		4
        /*0044*/ 	.byte	0x04, 0x0a
        /*0046*/ 	.short	(.L_129 - .L_128)
	.align		4
.L_128:
        /*0048*/ 	.word	index@(.nv.constant0._Z25test_kernel_ld_global_b16PtS_)
        /*004c*/ 	.short	0x0380
        /*004e*/ 	.short	0x0010


	//----- nvinfo : EIATTR_SW_WAR
	.align		4
.L_129:
        /*0050*/ 	.byte	0x04, 0x36
        /*0052*/ 	.short	(.L_131 - .L_130)
.L_130:
        /*0054*/ 	.word	0x00000008
.L_131:


//--------------------- .nv.info._Z20test_ld_flag_acquirePiS_ --------------------------
	.section	.nv.info._Z20test_ld_flag_acquirePiS_,"",@"SHT_CUDA_INFO"
	.sectionflags	@""
	.align	4


	//----- nvinfo : EIATTR_CUDA_API_VERSION
	.align		4
        /*0000*/ 	.byte	0x04, 0x37
        /*0002*/ 	.short	(.L_133 - .L_132)
.L_132:
        /*0004*/ 	.word	0x00000082


	//----- nvinfo : EIATTR_KPARAM_INFO
	.align		4
.L_133:
        /*0008*/ 	.byte	0x04, 0x17
        /*000a*/ 	.short	(.L_135 - .L_134)
.L_134:
        /*000c*/ 	.word	0x00000000
        /*0010*/ 	.short	0x0001
        /*0012*/ 	.short	0x0008
        /*0014*/ 	.byte	0x00, 0xf5, 0x21, 0x00


	//----- nvinfo : EIATTR_KPARAM_INFO
	.align		4
.L_135:
        /*0018*/ 	.byte	0x04, 0x17
        /*001a*/ 	.short	(.L_137 - .L_136)
.L_136:
        /*001c*/ 	.word	0x00000000
        /*0020*/ 	.short	0x0000
        /*0022*/ 	.short	0x0000
        /*0024*/ 	.byte	0x00, 0xf5, 0x21, 0x00


	//----- nvinfo : EIATTR_SPARSE_MMA_MASK
	.align		4
.L_137:
        /*0028*/ 	.byte	0x03, 0x50
        /*002a*/ 	.short	0x0000


	//----- nvinfo : EIATTR_MAXREG_COUNT
	.align		4
        /*002c*/ 	.byte	0x03, 0x1b
        /*002e*/ 	.short	0x00ff


	//----- nvinfo : EIATTR_MERCURY_ISA_VERSION
	.align		4
        /*0030*/ 	.byte	0x03, 0x5f
        /*0032*/ 	.short	0x0101


	//----- nvinfo : EIATTR_VRC_CTA_INIT_COUNT
	.align		4
        /*0034*/ 	.byte	0x02, 0x4a
	.zero		1
	.zero		1


	//----- nvinfo : EIATTR_EXIT_INSTR_OFFSETS
	.align		4
        /*0038*/ 	.byte	0x04, 0x1c
        /*003a*/ 	.short	(.L_139 - .L_138)


	//   ....[0]....
.L_138:
        /*003c*/ 	.word	0x000000a0


	//----- nvinfo : EIATTR_CBANK_PARAM_SIZE
	.align		4
.L_139:
        /*0040*/ 	.byte	0x03, 0x19
        /*0042*/ 	.short	0x0010


	//----- nvinfo : EIATTR_PARAM_CBANK
	.align		4
        /*0044*/ 	.byte	0x04, 0x0a
        /*0046*/ 	.short	(.L_141 - .L_140)
	.align		4
.L_140:
        /*0048*/ 	.word	index@(.nv.constant0._Z20test_ld_flag_acquirePiS_)
        /*004c*/ 	.short	0x0380
        /*004e*/ 	.short	0x0010


	//----- nvinfo : EIATTR_SW_WAR
	.align		4
.L_141:
        /*0050*/ 	.byte	0x04, 0x36
        /*0052*/ 	.short	(.L_143 - .L_142)
.L_142:
        /*0054*/ 	.word	0x00000008
.L_143:


//--------------------- .nv.info._Z11test_kernelP6short2PKS_ --------------------------
	.section	.nv.info._Z11test_kernelP6short2PKS_,"",@"SHT_CUDA_INFO"
	.sectionflags	@""
	.align	4


	//----- nvinfo : EIATTR_CUDA_API_VERSION
	.align		4
        /*0000*/ 	.byte	0x04, 0x37
        /*0002*/ 	.short	(.L_145 - .L_144)
.L_144:
        /*0004*/ 	.word	0x00000082


	//----- nvinfo : EIATTR_KPARAM_INFO
	.align		4
.L_145:
        /*0008*/ 	.byte	0x04, 0x17
        /*000a*/ 	.short	(.L_147 - .L_146)
.L_146:
        /*000c*/ 	.word	0x00000000
        /*0010*/ 	.short	0x0001
        /*0012*/ 	.short	0x0008
        /*0014*/ 	.byte	0x00, 0xf5, 0x21, 0x00


	//----- nvinfo : EIATTR_KPARAM_INFO
	.align		4
.L_147:
        /*0018*/ 	.byte	0x04, 0x17
        /*001a*/ 	.short	(.L_149 - .L_148)
.L_148:
        /*001c*/ 	.word	0x00000000
        /*0020*/ 	.short	0x0000
        /*0022*/ 	.short	0x0000
        /*0024*/ 	.byte	0x00, 0xf5, 0x21, 0x00


	//----- nvinfo : EIATTR_SPARSE_MMA_MASK
	.align		4
.L_149:
        /*0028*/ 	.byte	0x03, 0x50
        /*002a*/ 	.short	0x0000


	//----- nvinfo : EIATTR_MAXREG_COUNT
	.align		4
        /*002c*/ 	.byte	0x03, 0x1b
        /*002e*/ 	.short	0x00ff


	//----- nvinfo : EIATTR_MERCURY_ISA_VERSION
	.align		4
        /*0030*/ 	.byte	0x03, 0x5f
        /*0032*/ 	.short	0x0101


	//----- nvinfo : EIATTR_VRC_CTA_INIT_COUNT
	.align		4
        /*0034*/ 	.byte	0x02, 0x4a
	.zero		1
	.zero		1


	//----- nvinfo : EIATTR_EXIT_INSTR_OFFSETS
	.align		4
        /*0038*/ 	.byte	0x04, 0x1c
        /*003a*/ 	.short	(.L_151 - .L_150)


	//   ....[0]....
.L_150:
        /*003c*/ 	.word	0x00000060


	//----- nvinfo : EIATTR_CBANK_PARAM_SIZE
	.align		4
.L_151:
        /*0040*/ 	.byte	0x03, 0x19
        /*0042*/ 	.short	0x0010


	//----- nvinfo : EIATTR_PARAM_CBANK
	.align		4
        /*0044*/ 	.byte	0x04, 0x0a
        /*0046*/ 	.short	(.L_153 - .L_152)
	.align		4
.L_152:
        /*0048*/ 	.word	index@(.nv.constant0._Z11test_kernelP6short2PKS_)
        /*004c*/ 	.short	0x0380
        /*004e*/ 	.short	0x0010


	//----- nvinfo : EIATTR_SW_WAR
	.align		4
.L_153:
        /*0050*/ 	.byte	0x04, 0x36
        /*0052*/ 	.short	(.L_155 - .L_154)
.L_154:
        /*0054*/ 	.word	0x00000008
.L_155:


//--------------------- .nv.info._Z11test_kernelP6short4PKS_ --------------------------
	.section	.nv.info._Z11test_kernelP6short4PKS_,"",@"SHT_CUDA_INFO"
	.sectionflags	@""
	.align	4


	//----- nvinfo : EIATTR_CUDA_API_VERSION
	.align		4
        /*0000*/ 	.byte	0x04, 0x37
        /*0002*/ 	.short	(.L_157 - .L_156)
.L_156:
        /*0004*/ 	.word	0x00000082


	//----- nvinfo : EIATTR_KPARAM_INFO
	.align		4
.L_157:
        /*0008*/ 	.byte	0x04, 0x17
        /*000a*/ 	.short	(.L_159 - .L_158)
.L_158:
        /*000c*/ 	.word	0x00000000
        /*0010*/ 	.short	0x0001
        /*0012*/ 	.short	0x0008
        /*0014*/ 	.byte	0x00, 0xf5, 0x21, 0x00


	//----- nvinfo : EIATTR_KPARAM_INFO
	.align		4
.L_159:
        /*0018*/ 	.byte	0x04, 0x17
        /*001a*/ 	.short	(.L_161 - .L_160)
.L_160:
        /*001c*/ 	.word	0x00000000
        /*0020*/ 	.short	0x0000
        /*0022*/ 	.short	0x0000
        /*0024*/ 	.byte	0x00, 0xf5, 0x21, 0x00


	//----- nvinfo : EIATTR_SPARSE_MMA_MASK
	.align		4
.L_161:
        /*0028*/ 	.byte	0x03, 0x50
        /*002a*/ 	.short	0x0000


	//----- nvinfo : EIATTR_MAXREG_COUNT
	.align		4
        /*002c*/ 	.byte	0x03, 0x1b
        /*002e*/ 	.short	0x00ff


	//----- nvinfo : EIATTR_MERCURY_ISA_VERSION
	.align		4
        /*0030*/ 	.byte	0x03, 0x5f
        /*0032*/ 	.short	0x0101


	//----- nvinfo : EIATTR_VRC_CTA_INIT_COUNT
	.align		4
        /*0034*/ 	.byte	0x02, 0x4a
	.zero		1
	.zero		1


	//----- nvinfo : EIATTR_EXIT_INSTR_OFFSETS
	.align		4
        /*0038*/ 	.byte	0x04, 0x1c
        /*003a*/ 	.short	(.L_163 - .L_162)


	//   ....[0]....
.L_162:
        /*003c*/ 	.word	0x00000060


	//----- nvinfo : EIATTR_CBANK_PARAM_SIZE
	.align		4
.L_163:
        /*0040*/ 	.byte	0x03, 0x19
        /*0042*/ 	.short	0x0010


	//----- nvinfo : EIATTR_PARAM_CBANK
	.align		4
        /*0044*/ 	.byte	0x04, 0x0a
        /*0046*/ 	.short	(.L_165 - .L_164)
	.align		4
.L_164:
        /*0048*/ 	.word	index@(.nv.constant0._Z11test_kernelP6short4PKS_)
        /*004c*/ 	.short	0x0380
        /*004e*/ 	.short	0x0010


	//----- nvinfo : EIATTR_SW_WAR
	.align		4
.L_165:
        /*0050*/ 	.byte	0x04, 0x36
        /*0052*/ 	.short	(.L_167 - .L_166)
.L_166:
        /*0054*/ 	.word	0x00000008
.L_167:


//--------------------- .nv.callgraph             --------------------------
	.section	.nv.callgraph,"",@"SHT_CUDA_CALLGRAPH"
	.align	4
	.sectionentsize	8
	.align		4
        /*0000*/ 	.word	0x00000000
	.align		4
        /*0004*/ 	.word	0xffffffff
	.align		4
        /*0008*/ 	.word	0x00000000
	.align		4
        /*000c*/ 	.word	0xfffffffe
	.align		4
        /*0010*/ 	.word	0x00000000
	.align		4
        /*0014*/ 	.word	0xfffffffd
	.align		4
        /*0018*/ 	.word	0x00000000
	.align		4
        /*001c*/ 	.word	0xfffffffc


//--------------------- .text._Z25test_kernel_ld_shared_f32PfS_i --------------------------
	.section	.text._Z25test_kernel_ld_shared_f32PfS_i,"ax",@progbits
	.align	128
        .global         _Z25test_kernel_ld_shared_f32PfS_i
        .type           _Z25test_kernel_ld_shared_f32PfS_i,@function
        .size           _Z25test_kernel_ld_shared_f32PfS_i,(.L_x_9 - _Z25test_kernel_ld_shared_f32PfS_i)
        .other          _Z25test_kernel_ld_shared_f32PfS_i,@"STO_CUDA_ENTRY STV_DEFAULT"
_Z25test_kernel_ld_shared_f32PfS_i:
.text._Z25test_kernel_ld_shared_f32PfS_i:
[----:B------:R-:W-:Y:S01]  /*0000*/  LDC R1, c[0x0][0x37c] ;  /* 0x0000df00ff017b82 */ /* 0x000fe20000000800 */
[----:B------:R-:W0:Y:S07]  /*0010*/  S2R R0, SR_TID.X ;  /* 0x0000000000007919 */ /* 0x000e2e0000002100 */
[----:B------:R-:W0:Y:S01]  /*0020*/  S2UR UR4, SR_CTAID.X ;  /* 0x00000000000479c3 */ /* 0x000e220000002500 */
[----:B------:R-:W1:Y:S01]  /*0030*/  LDCU UR5, c[0x0][0x390] ;  /* 0x00007200ff0577ac */ /* 0x000e620008000800 */
[----:B------:R-:W2:Y:S06]  /*0040*/  LDCU.64 UR6, c[0x0][0x358] ;  /* 0x00006b00ff0677ac */ /* 0x000eac0008000a00 */
[----:B------:R-:W0:Y:S02]  /*0050*/  LDC R5, c[0x0][0x360] ;  /* 0x0000d800ff057b82 */ /* 0x000e240000000800 */
[----:B0-----:R-:W-:-:S05]  /*0060*/  IMAD R5, R5, UR4, R0 ;  /* 0x0000000405057c24 */ /* 0x001fca000f8e0200 */
[----:B-1----:R-:W-:-:S13]  /*0070*/  ISETP.GE.AND P0, PT, R5, UR5, PT ;  /* 0x0000000505007c0c */ /* 0x002fda000bf06270 */
[----:B------:R-:W0:Y:S02]  /*0080*/  @!P0 LDC.64 R2, c[0x0][0x380] ;  /* 0x0000e000ff028b82 */ /* 0x000e240000000a00 */
[----:B0-----:R-:W-:-:S06]  /*0090*/  @!P0 IMAD.WIDE R2, R5, 0x4, R2 ;  /* 0x0000000405028825 */ /* 0x001fcc00078e0202 */
[----:B--2---:R-:W2:Y:S01]  /*00a0*/  @!P0 LDG.E R3, desc[UR6][R2.64] ;  /* 0x0000000602038981 */ /* 0x004ea2000c1e1900 */
[----:B------:R-:W0:Y:S01]  /*00b0*/  S2UR UR5, SR_CgaCtaId ;  /* 0x00000000000579c3 */ /* 0x000e220000008800 */
[----:B------:R-:W-:Y:S02]  /*00c0*/  UMOV UR4, 0x400 ;  /* 0x0000040000047882 */ /* 0x000fe40000000000 */
[----:B0-----:R-:W-:-:S06]  /*00d0*/  ULEA UR4, UR5, UR4, 0x18 ;  /* 0x0000000405047291 */ /* 0x001fcc000f8ec0ff */
[----:B------:R-:W-:-:S05]  /*00e0*/  LEA R0, R0, UR4, 0x2 ;  /* 0x0000000400007c11 */ /* 0x000fca000f8e10ff */
[----:B--2---:R0:W-:Y:S01]  /*00f0*/  @!P0 STS [R0], R3 ;  /* 0x0000000300008388 */ /* 0x0041e20000000800 */
[----:B------:R-:W-:Y:S06]  /*0100*/  BAR.SYNC.DEFER_BLOCKING 0x0 ;  /* 0x0000000000007b1d */ /* 0x000fec0000010000 */
[----:B------:R-:W-:Y:S05]  /*0110*/  @P0 EXIT ;  /* 0x000000000000094d */ /* 0x000fea0003800000 */
[----:B0-----:R-:W0:Y:S01]  /*0120*/  LDS R0, [R0] ;  /* 0x0000000000007984 */ /* 0x001e220000000800 */
[----:B------:R-:W1:Y:S02]  /*0130*/  LDC.64 R2, c[0x0][0x388] ;  /* 0x0000e200ff027b82 */ /* 0x000e640000000a00 */
[----:B-1----:R-:W-:Y:S01]  /*0140*/  IMAD.WIDE R2, R5, 0x4, R2 ;  /* 0x0000000405027825 */ /* 0x002fe200078e0202 */
[----:B0-----:R-:W0:Y:S02]  /*0150*/  F2I.U32.TRUNC.NTZ R4, R0 ;  /* 0x0000000000047305 */ /* 0x001e24000020f000 */
[----:B0-----:R-:W-:-:S05]  /*0160*/  I2FP.F32.U32 R5, R4 ;  /* 0x0000000400057245 */ /* 0x001fca0000201000 */
[----:B------:R-:W-:Y:S01]  /*0170*/  STG.E desc[UR6][R2.64], R5 ;  /* 0x0000000502007986 */ /* 0x000fe2000c101906 */
[----:B------:R-:W-:Y:S05]  /*0180*/  EXIT ;  /* 0x000000000000794d */ /* 0x000fea0003800000 */
.L_x_0:
[----:B------:R-:W-:-:S00]  /*0190*/  BRA `(.L_x_0) ;  /* 0xfffffffc00fc7947 */ /* 0x000fc0000383ffff */
[----:B------:R-:W-:-:S00]  /*01a0*/  NOP ;  /* 0x0000000000007918 */ /* 0x000fc00000000000 */
        /* <DEDUP_REMOVED lines=13> */
.L_x_9:


//--------------------- .text._Z25test_kernel_ld_global_f32PfS_ --------------------------
	.section	.text._Z25test_kernel_ld_global_f32PfS_,"ax",@progbits
	.align	128
        .global         _Z25test_kernel_ld_global_f32PfS_
        .type           _Z25test_kernel_ld_global_f32PfS_,@function
        .size           _Z25test_kernel_ld_global_f32PfS_,(.L_x_10 - _Z25test_kernel_ld_global_f32PfS_)
        .other          _Z25test_kernel_ld_global_f32PfS_,@"STO_CUDA_ENTRY STV_DEFAULT"
_Z25test_kernel_ld_global_f32PfS_:
.text._Z25test_kernel_ld_global_f32PfS_:
[----:B------:R-:W-:Y:S01]  /*0000*/  LDC R1, c[0x0][0x37c] ;  /* 0x0000df00ff017b82 */ /* 0x000fe20000000800 */
[----:B------:R-:W0:Y:S07]  /*0010*/  S2R R7, SR_TID.X ;  /* 0x0000000000077919 */ /* 0x000e2e0000002100 */
[----:B------:R-:W0:Y:S01]  /*0020*/  S2UR UR6, SR_CTAID.X ;  /* 0x00000000000679c3 */ /* 0x000e220000002500 */
[----:B------:R-:W1:Y:S07]  /*0030*/  LDCU.64 UR4, c[0x0][0x358] ;  /* 0x00006b00ff0477ac */ /* 0x000e6e0008000a00 */
[----:B------:R-:W0:Y:S08]  /*0040*/  LDC R0, c[0x0][0x360] ;  /* 0x0000d800ff007b82 */ /* 0x000e300000000800 */
[----:B------:R-:W2:Y:S08]  /*0050*/  LDC.64 R2, c[0x0][0x380] ;  /* 0x0000e000ff027b82 */ /* 0x000eb00000000a00 */
[----:B------:R-:W3:Y:S01]  /*0060*/  LDC.64 R4, c[0x0][0x388] ;  /* 0x0000e200ff047b82 */ /* 0x000ee20000000a00 */
[----:B0-----:R-:W-:-:S04]  /*0070*/  IMAD R7, R0, UR6, R7 ;  /* 0x0000000600077c24 */ /* 0x001fc8000f8e0207 */
[----:B--2---:R-:W-:-:S06]  /*0080*/  IMAD.WIDE R2, R7, 0x4, R2 ;  /* 0x0000000407027825 */ /* 0x004fcc00078e0202 */
[----:B-1----:R-:W2:Y:S01]  /*0090*/  LDG.E R2, desc[UR4][R2.64] ;  /* 0x0000000402027981 */ /* 0x002ea2000c1e1900 */
[----:B---3--:R-:W-:Y:S01]  /*00a0*/  IMAD.WIDE R4, R7, 0x4, R4 ;  /* 0x0000000407047825 */ /* 0x008fe200078e0204 */
[----:B--2---:R-:W0:Y:S02]  /*00b0*/  F2I.U32.TRUNC.NTZ R0, R2 ;  /* 0x0000000200007305 */ /* 0x004e24000020f000 */
[----:B0-----:R-:W-:-:S05]  /*00c0*/  I2FP.F32.U32 R7, R0 ;  /* 0x0000000000077245 */ /* 0x001fca0000201000 */
[----:B------:R-:W-:Y:S01]  /*00d0*/  STG.E desc[UR4][R4.64], R7 ;  /* 0x0000000704007986 */ /* 0x000fe2000c101904 */
[----:B------:R-:W-:Y:S05]  /*00e0*/  EXIT ;  /* 0x000000000000794d */ /* 0x000fea0003800000 */
.L_x_1:
        /* <DEDUP_REMOVED lines=9> */
.L_x_10:


//--------------------- .text._Z25test_kernel_ld_shared_b32PjS_i --------------------------
	.section	.text._Z25test_kernel_ld_shared_b32PjS_i,"ax",@progbits
	.align	128
        .global         _Z25test_kernel_ld_shared_b32PjS_i
        .type           _Z25test_kernel_ld_shared_b32PjS_i,@function
        .size           _Z25test_kernel_ld_shared_b32PjS_i,(.L_x_11 - _Z25test_kernel_ld_shared_b32PjS_i)
        .other          _Z25test_kernel_ld_shared_b32PjS_i,@"STO_CUDA_ENTRY STV_DEFAULT"
_Z25test_kernel_ld_shared_b32PjS_i:
.text._Z25test_kernel_ld_shared_b32PjS_i:
        /* <DEDUP_REMOVED lines=18> */
[----:B------:R-:W1:Y:S01]  /*0120*/  LDS R7, [R0] ;  /* 0x0000000000077984 */ /* 0x000e620000000800 */
[----:B0-----:R-:W0:Y:S02]  /*0130*/  LDC.64 R2, c[0x0][0x388] ;  /* 0x0000e200ff027b82 */ /* 0x001e240000000a00 */
[----:B0-----:R-:W-:-:S05]  /*0140*/  IMAD.WIDE R2, R5, 0x4, R2 ;  /* 0x0000000405027825 */ /* 0x001fca00078e0202 */
[----:B-1----:R-:W-:Y:S01]  /*0150*/  STG.E desc[UR6][R2.64], R7 ;  /* 0x0000000702007986 */ /* 0x002fe2000c101906 */
[----:B------:R-:W-:Y:S05]  /*0160*/  EXIT ;  /* 0x000000000000794d */ /* 0x000fea0003800000 */
.L_x_2:
        /* <DEDUP_REMOVED lines=9> */
.L_x_11:


//--------------------- .text._Z25test_kernel_ld_global_b32PjS_ --------------------------
	.section	.text._Z25test_kernel_ld_global_b32PjS_,"ax",@progbits
	.align	128
        .global         _Z25test_kernel_ld_global_b32PjS_
        .type           _Z25test_kernel_ld_global_b32PjS_,@function
        .size           _Z25test_kernel_ld_global_b32PjS_,(.L_x_12 - _Z25test_kernel_ld_global_b32PjS_)
        .other          _Z25test_kernel_ld_global_b32PjS_,@"STO_CUDA_ENTRY STV_DEFAULT"
_Z25test_kernel_ld_global_b32PjS_:
.text._Z25test_kernel_ld_global_b32PjS_:
        /* <DEDUP_REMOVED lines=10> */
[----:B---3--:R-:W-:-:S05]  /*00a0*/  IMAD.WIDE R4, R7, 0x4, R4 ;  /* 0x0000000407047825 */ /* 0x008fca00078e0204 */
[----:B--2---:R-:W-:Y:S01]  /*00b0*/  STG.E desc[UR4][R4.64], R3 ;  /* 0x0000000304007986 */ /* 0x004fe2000c101904 */
[----:B------:R-:W-:Y:S05]  /*00c0*/  EXIT ;  /* 0x000000000000794d */ /* 0x000fea0003800000 */
.L_x_3:
        /* <DEDUP_REMOVED lines=11> */
.L_x_12:


//--------------------- .text._Z25test_kernel_ld_shared_b16PtS_i --------------------------
	.section	.text._Z25test_kernel_ld_shared_b16PtS_i,"ax",@progbits
	.align	128
        .global         _Z25test_kernel_ld_shared_b16PtS_i
        .type           _Z25test_kernel_ld_shared_b16PtS_i,@function
        .size           _Z25test_kernel_ld_shared_b16PtS_i,(.L_x_13 - _Z25test_kernel_ld_shared_b16PtS_i)
        .other          _Z25test_kernel_ld_shared_b16PtS_i,@"STO_CUDA_ENTRY STV_DEFAULT"
_Z25test_kernel_ld_shared_b16PtS_i:
.text._Z25test_kernel_ld_shared_b16PtS_i:
        /* <DEDUP_REMOVED lines=10> */
[----:B--2---:R-:W2:Y:S01]  /*00a0*/  @!P0 LDG.E.U16 R3, desc[UR6][R2.64] ;  /* 0x0000000602038981 */ /* 0x004ea2000c1e1500 */
[----:B------:R-:W0:Y:S01]  /*00b0*/  S2UR UR5, SR_CgaCtaId ;  /* 0x00000000000579c3 */ /* 0x000e220000008800 */
[----:B------:R-:W-:Y:S02]  /*00c0*/  UMOV UR4, 0x400 ;  /* 0x0000040000047882 */ /* 0x000fe40000000000 */
[----:B0-----:R-:W-:-:S06]  /*00d0*/  ULEA UR4, UR5, UR4, 0x18 ;  /* 0x0000000405047291 */ /* 0x001fcc000f8ec0ff */
[----:B------:R-:W-:-:S05]  /*00e0*/  LEA R0, R0, UR4, 0x1 ;  /* 0x0000000400007c11 */ /* 0x000fca000f8e08ff */
[----:B--2---:R0:W-:Y:S01]  /*00f0*/  @!P0 STS.U16 [R0], R3 ;  /* 0x0000000300008388 */ /* 0x0041e20000000400 */
[----:B------:R-:W-:Y:S06]  /*0100*/  BAR.SYNC.DEFER_BLOCKING 0x0 ;  /* 0x0000000000007b1d */ /* 0x000fec0000010000 */
[----:B------:R-:W-:Y:S05]  /*0110*/  @P0 EXIT ;  /* 0x000000000000094d */ /* 0x000fea0003800000 */
[----:B------:R-:W1:Y:S01]  /*0120*/  LDS.U16 R7, [R0] ;  /* 0x0000000000077984 */ /* 0x000e620000000400 */
[----:B0-----:R-:W0:Y:S02]  /*0130*/  LDC.64 R2, c[0x0][0x388] ;  /* 0x0000e200ff027b82 */ /* 0x001e240000000a00 */
[----:B0-----:R-:W-:-:S05]  /*0140*/  IMAD.WIDE R2, R5, 0x2, R2 ;  /* 0x0000000205027825 */ /* 0x001fca00078e0202 */
[----:B-1----:R-:W-:Y:S01]  /*0150*/  STG.E.U16 desc[UR6][R2.64], R7 ;  /* 0x0000000702007986 */ /* 0x002fe2000c101506 */
[----:B------:R-:W-:Y:S05]  /*0160*/  EXIT ;  /* 0x000000000000794d */ /* 0x000fea0003800000 */
.L_x_4:
        /* <DEDUP_REMOVED lines=9> */
.L_x_13:


//--------------------- .text._Z25test_kernel_ld_global_b16PtS_ --------------------------
	.section	.text._Z25test_kernel_ld_global_b16PtS_,"ax",@progbits
	.align	128
        .global         _Z25test_kernel_ld_global_b16PtS_
        .type           _Z25test_kernel_ld_global_b16PtS_,@function
        .size           _Z25test_kernel_ld_global_b16PtS_,(.L_x_14 - _Z25test_kernel_ld_global_b16PtS_)
        .other          _Z25test_kernel_ld_global_b16PtS_,@"STO_CUDA_ENTRY STV_DEFAULT"
_Z25test_kernel_ld_global_b16PtS_:
.text._Z25test_kernel_ld_global_b16PtS_:
        /* <DEDUP_REMOVED lines=9> */
[----:B-1----:R-:W2:Y:S01]  /*0090*/  LDG.E.U16 R3, desc[UR4][R2.64] ;  /* 0x0000000402037981 */ /* 0x002ea2000c1e1500 */
[----:B---3--:R-:W-:-:S05]  /*00a0*/  IMAD.WIDE R4, R7, 0x2, R4 ;  /* 0x0000000207047825 */ /* 0x008fca00078e0204 */
[----:B--2---:R-:W-:Y:S01]  /*00b0*/  STG.E.U16 desc[UR4][R4.64], R3 ;  /* 0x0000000304007986 */ /* 0x004fe2000c101504 */
[----:B------:R-:W-:Y:S05]  /*00c0*/  EXIT ;  /* 0x000000000000794d */ /* 0x000fea0003800000 */
.L_x_5:
        /* <DEDUP_REMOVED lines=11> */
.L_x_14:


//--------------------- .text._Z20test_ld_flag_acquirePiS_ --------------------------
	.section	.text._Z20test_ld_flag_acquirePiS_,"ax",@progbits
	.align	128
        .global         _Z20test_ld_flag_acquirePiS_
        .type           _Z20test_ld_flag_acquirePiS_,@function
        .size           _Z20test_ld_flag_acquirePiS_,(.L_x_15 - _Z20test_ld_flag_acquirePiS_)
        .other          _Z20test_ld_flag_acquirePiS_,@"STO_CUDA_ENTRY STV_DEFAULT"
_Z20test_ld_flag_acquirePiS_:
.text._Z20test_ld_flag_acquirePiS_:
[----:B------:R-:W-:Y:S08]  /*0000*/  LDC R1, c[0x0][0x37c] ;  /* 0x0000df00ff017b82 */ /* 0x000ff00000000800 */
[----:B------:R-:W0:Y:S01]  /*0010*/  LDC.64 R2, c[0x0][0x380] ;  /* 0x0000e000ff027b82 */ /* 0x000e220000000a00 */
[----:B------:R-:W0:Y:S07]  /*0020*/  LDCU.64 UR4, c[0x0][0x358] ;  /* 0x00006b00ff0477ac */ /* 0x000e2e0008000a00 */
[----:B------:R-:W1:Y:S01]  /*0030*/  LDC.64 R4, c[0x0][0x388] ;  /* 0x0000e200ff047b82 */ /* 0x000e620000000a00 */
[----:B0-----:R-:W1:Y:S01]  /*0040*/  LDG.E.STRONG.SYS R3, desc[UR4][R2.64] ;  /* 0x0000000402037981 */ /* 0x001e62000c1f5900 */
[----:B------:R-:W-:Y:S06]  /*0050*/  MEMBAR.SC.GPU ;  /* 0x0000000000007992 */ /* 0x000fec0000002000 */
[----:B------:R-:W-:-:S00]  /*0060*/  ERRBAR ;  /* 0x00000000000079ab */ /* 0x000fc00000000000 */
[----:B------:R-:W-:Y:S06]  /*0070*/  CGAERRBAR ;  /* 0x00000000000075ab */ /* 0x000fec0000000000 */
[----:B------:R-:W-:Y:S04]  /*0080*/  CCTL.IVALL ;  /* 0x00000000ff00798f */ /* 0x000fe80002000000 */
[----:B-1----:R-:W-:Y:S01]  /*0090*/  STG.E desc[UR4][R4.64], R3 ;  /* 0x0000000304007986 */ /* 0x002fe2000c101904 */
[----:B------:R-:W-:Y:S05]  /*00a0*/  EXIT ;  /* 0x000000000000794d */ /* 0x000fea0003800000 */
.L_x_6:
        /* <DEDUP_REMOVED lines=13> */
.L_x_15:


//--------------------- .text._Z11test_kernelP6short2PKS_ --------------------------
	.section	.text._Z11test_kernelP6short2PKS_,"ax",@progbits
	.align	128
        .global         _Z11test_kernelP6short2PKS_
        .type           _Z11test_kernelP6short2PKS_,@function
        .size           _Z11test_kernelP6short2PKS_,(.L_x_16 - _Z11test_kernelP6short2PKS_)
        .other          _Z11test_kernelP6short2PKS_,@"STO_CUDA_ENTRY STV_DEFAULT"
_Z11test_kernelP6short2PKS_:
.text._Z11test_kernelP6short2PKS_:
[----:B------:R-:W-:Y:S08]  /*0000*/  LDC R1, c[0x0][0x37c] ;  /* 0x0000df00ff017b82 */ /* 0x000ff00000000800 */
[----:B------:R-:W0:Y:S01]  /*0010*/  LDC.64 R2, c[0x0][0x388] ;  /* 0x0000e200ff027b82 */ /* 0x000e220000000a00 */
[----:B------:R-:W0:Y:S02]  /*0020*/  LDCU.64 UR4, c[0x0][0x358] ;  /* 0x00006b00ff0477ac */ /* 0x000e240008000a00 */
[----:B0-----:R-:W2:Y:S05]  /*0030*/  LDG.E.STRONG.GPU R3, desc[UR4][R2.64] ;  /* 0x0000000402037981 */ /* 0x001eaa000c1ef900 */
[----:B------:R-:W2:Y:S02]  /*0040*/  LDC.64 R4, c[0x0][0x380] ;  /* 0x0000e000ff047b82 */ /* 0x000ea40000000a00 */
[----:B--2---:R-:W-:Y:S01]  /*0050*/  STG.E desc[UR4][R4.64], R3 ;  /* 0x0000000304007986 */ /* 0x004fe2000c101904 */
[----:B------:R-:W-:Y:S05]  /*0060*/  EXIT ;  /* 0x000000000000794d */ /* 0x000fea0003800000 */
.L_x_7:
        /* <DEDUP_REMOVED lines=9> */
.L_x_16:


//--------------------- .text._Z11test_kernelP6short4PKS_ --------------------------
	.section	.text._Z11test_kernelP6short4PKS_,"ax",@progbits
	.align	128
        .global         _Z11test_kernelP6short4PKS_
        .type           _Z11test_kernelP6short4PKS_,@function
        .size           _Z11test_kernelP6short4PKS_,(.L_x_17 - _Z11test_kernelP6short4PKS_)
        .other          _Z11test_kernelP6short4PKS_,@"STO_CUDA_ENTRY STV_DEFAULT"
_Z11test_kernelP6short4PKS_:
.text._Z11test_kernelP6short4PKS_:
[----:B------:R-:W-:Y:S08]  /*0000*/  LDC R1, c[0x0][0x37c] ;  /* 0x0000df00ff017b82 */ /* 0x000ff00000000800 */
[----:B------:R-:W0:Y:S01]  /*0010*/  LDC.64 R2, c[0x0][0x388] ;  /* 0x0000e200ff027b82 */ /* 0x000e220000000a00 */
[----:B------:R-:W0:Y:S02]  /*0020*/  LDCU.64 UR4, c[0x0][0x358] ;  /* 0x00006b00ff0477ac */ /* 0x000e240008000a00 */
[----:B0-----:R-:W2:Y:S05]  /*0030*/  LDG.E.64.STRONG.GPU R2, desc[UR4][R2.64] ;  /* 0x0000000402027981 */ /* 0x001eaa000c1efb00 */
[----:B------:R-:W2:Y:S02]  /*0040*/  LDC.64 R4, c[0x0][0x380] ;  /* 0x0000e000ff047b82 */ /* 0x000ea40000000a00 */
[----:B--2---:R-:W-:Y:S01]  /*0050*/  STG.E.64 desc[UR4][R4.64], R2 ;  /* 0x0000000204007986 */ /* 0x004fe2000c101b04 */
[----:B------:R-:W-:Y:S05]  /*0060*/  EXIT ;  /* 0x000000000000794d */ /* 0x000fea0003800000 */
.L_x_8:
        /* <DEDUP_REMOVED lines=9> */
.L_x_17:


//--------------------- .nv.shared._Z25test_kernel_ld_shared_f32PfS_i --------------------------
	.section	.nv.shared._Z25test_kernel_ld_shared_f32PfS_i,"aw",@nobits
	.sectionflags	@""
	.align	16
	.zero		1024


//--------------------- .nv.shared.reserved.0     --------------------------
	.section	.nv.shared.reserved.0,"aw",@nobits
	.weak		__nv_reservedSMEM_offset_0_alias
	.size		__nv_reservedSMEM_offset_0_alias, 0, 64
	.other		__nv_reservedSMEM_offset_0_alias,@"STO_CUDA_RESERVED_SHARED STV_DEFAULT"
__nv_reservedSMEM_offset_0_alias:
	.zero		0
	.zero		64


//--------------------- .nv.shared._Z25test_kernel_ld_global_f32PfS_ --------------------------
	.section	.nv.shared._Z25test_kernel_ld_global_f32PfS_,"aw",@nobits
	.sectionflags	@""
	.align	16
	.zero		1024


//--------------------- .nv.shared._Z25test_kernel_ld_shared_b32PjS_i --------------------------
	.section	.nv.shared._Z25test_kernel_ld_shared_b32PjS_i,"aw",@nobits
	.sectionflags	@""
	.align	16
	.zero		1024


//--------------------- .nv.shared._Z25test_kernel_ld_global_b32PjS_ --------------------------
	.section	.nv.shared._Z25test_kernel_ld_global_b32PjS_,"aw",@nobits
	.sectionflags	@""
	.align	16
	.zero		1024


//--------------------- .nv.shared._Z25test_kernel_ld_shared_b16PtS_i --------------------------
	.section	.nv.shared._Z25test_kernel_ld_shared_b16PtS_i,"aw",@nobits
	.sectionflags	@""
	.align	16
	.zero		1024


//--------------------- .nv.shared._Z25test_kernel_ld_global_b16PtS_ --------------------------
	.section	.nv.shared._Z25test_kernel_ld_global_b16PtS_,"aw",@nobits
	.sectionflags	@""
	.align	16
	.zero		1024


//--------------------- .nv.shared._Z20test_ld_flag_acquirePiS_ --------------------------
	.section	.nv.shared._Z20test_ld_flag_acquirePiS_,"aw",@nobits
	.sectionflags	@""
	.align	16
	.zero		1024


//--------------------- .nv.shared._Z11test_kernelP6short2PKS_ --------------------------
	.section	.nv.shared._Z11test_kernelP6short2PKS_,"aw",@nobits
	.sectionflags	@""
	.align	16
	.zero		1024


//--------------------- .nv.shared._Z11test_kernelP6short4PKS_ --------------------------
	.section	.nv.shared._Z11test_kernelP6short4PKS_,"aw",@nobits
	.sectionflags	@""
	.align	16
	.zero		1024


//--------------------- .nv.constant0._Z25test_kernel_ld_shared_f32PfS_i --------------------------
	.section	.nv.constant0._Z25test_kernel_ld_shared_f32PfS_i,"a",@progbits
	.sectionflags	@""
	.align	4
.nv.constant0._Z25test_kernel_ld_shared_f32PfS_i:
	.zero		916


//--------------------- .nv.constant0._Z25test_kernel_ld_global_f32PfS_ --------------------------
	.section	.nv.constant0._Z25test_kernel_ld_global_f32PfS_,"a",@progbits
	.sectionflags	@""
	.align	4
.nv.constant0._Z25test_kernel_ld_global_f32PfS_:
	.zero		912


//--------------------- .nv.constant0._Z25test_kernel_ld_shared_b32PjS_i --------------------------
	.section	.nv.constant0._Z25test_kernel_ld_shared_b32PjS_i,"a",@progbits
	.sectionflags	@""
	.align	4
.nv.constant0._Z25test_kernel_ld_shared_b32PjS_i:
	.zero		916


//--------------------- .nv.constant0._Z25test_kernel_ld_global_b32PjS_ --------------------------
	.section	.nv.constant0._Z25test_kernel_ld_global_b32PjS_,"a",@progbits
	.sectionflags	@""
	.align	4
.nv.constant0._Z25test_kernel_ld_global_b32PjS_:
	.zero		912


//--------------------- .nv.constant0._Z25test_kernel_ld_shared_b16PtS_i --------------------------
	.section	.nv.constant0._Z25test_kernel_ld_shared_b16PtS_i,"a",@progbits
	.sectionflags	@""
	.align	4
.nv.constant0._Z25test_kernel_ld_shared_b16PtS_i:
	.zero		916


//--------------------- .nv.constant0._Z25test_kernel_ld_global_b16PtS_ --------------------------
	.section	.nv.constant0._Z25test_kernel_ld_global_b16PtS_,"a",@progbits
	.sectionflags	@""
	.align	4
.nv.constant0._Z25test_kernel_ld_global_b16PtS_:
	.zero		912


//--------------------- .nv.constant0._Z20test_ld_flag_acquirePiS_ --------------------------
	.section	.nv.constant0._Z20test_ld_flag_acquirePiS_,"a",@progbits
	.sectionflags	@""
	.align	4
.nv.constant0._Z20test_ld_flag_acquirePiS_:
	.zero		912


//--------------------- .nv.constant0._Z11test_kernelP6short2PKS_ --------------------------
	.section	.nv.constant0._Z11test_kernelP6short2PKS_,"a",@progbits
	.sectionflags	@""
	.align	4
.nv.constant0._Z11test_kernelP6short2PKS_:
	.zero		912


//--------------------- .nv.constant0._Z11test_kernelP6short4PKS_ --------------------------
	.section	.nv.constant0._Z11test_kernelP6short4PKS_,"a",@progbits
	.sectionflags	@""
	.align	4
.nv.constant0._Z11test_kernelP6short4PKS_:
	.zero		912


//--------------------- SYMBOLS --------------------------

	.type		.nv.reservedSmem.offset0,@object
	.size		.nv.reservedSmem.offset0,0x4
	.type		.nv.reservedSmem.cap,@object
	.size		.nv.reservedSmem.cap,0x4
